//
// Generated by NVIDIA NVVM Compiler
//
// Compiler Build ID: CL-36424714
// Cuda compilation tools, release 13.0, V13.0.88
// Based on NVVM 20.0.0
//

.version 9.0
.target sm_100
.address_size 64

	// .globl	_Z7cudaAddPdS_S_

.visible .entry _Z7cudaAddPdS_S_(
	.param .u64 .ptr .align 1 _Z7cudaAddPdS_S__param_0,
	.param .u64 .ptr .align 1 _Z7cudaAddPdS_S__param_1,
	.param .u64 .ptr .align 1 _Z7cudaAddPdS_S__param_2
)
{
	.reg .pred 	%p<2>;
	.reg .b32 	%r<5>;
	.reg .b64 	%rd<11>;
	.reg .b64 	%fd<4>;

	ld.param.u64 	%rd1, [_Z7cudaAddPdS_S__param_0];
	ld.param.u64 	%rd2, [_Z7cudaAddPdS_S__param_1];
	ld.param.u64 	%rd3, [_Z7cudaAddPdS_S__param_2];
	mov.u32 	%r2, %ntid.x;
	mov.u32 	%r3, %ctaid.x;
	mov.u32 	%r4, %tid.x;
	mad.lo.s32 	%r1, %r2, %r3, %r4;
	setp.gt.s32 	%p1, %r1, 9999999;
	@%p1 bra 	$L__BB0_2;
	cvta.to.global.u64 	%rd4, %rd1;
	cvta.to.global.u64 	%rd5, %rd2;
	cvta.to.global.u64 	%rd6, %rd3;
	mul.wide.s32 	%rd7, %r1, 8;
	add.s64 	%rd8, %rd4, %rd7;
	ld.global.f64 	%fd1, [%rd8];
	add.s64 	%rd9, %rd5, %rd7;
	ld.global.f64 	%fd2, [%rd9];
	add.f64 	%fd3, %fd1, %fd2;
	add.s64 	%rd10, %rd6, %rd7;
	st.global.f64 	[%rd10], %fd3;
$L__BB0_2:
	ret;

}


// ===== COMPILED SASS (sm_100) =====

	.target	sm_100

	.elftype	@"ET_EXEC"


//--------------------- .note.nv.tkinfo           --------------------------
	.section	.note.nv.tkinfo,"",@"SHT_NOTE"
	.sectionflags	@"SHF_NOTE_NV_TKINFO"
	.tkinfo
        /*0018*/ 	.word	0x00000002
        /*0030*/ 	.string	""
        /*0030*/ 	.string	"ptxas"
        /*0030*/ 	.string	"Cuda compilation tools, release 13.0, V13.0.88"
        /*0030*/ 	.string	"Build cuda_13.0.r13.0/compiler.36424714_0"
        /*0030*/ 	.string	"-arch sm_100 -m 64 "



//--------------------- .note.nv.cuinfo           --------------------------
	.section	.note.nv.cuinfo,"",@"SHT_NOTE"
	.sectionflags	@"SHF_NOTE_NV_CUINFO"
        /*0018*/ 	.short	0x0002
        /*001a*/ 	.short	0x0064
        /*001c*/ 	.short	0x0082
	.zero		2


//--------------------- .nv.info                  --------------------------
	.section	.nv.info,"",@"SHT_CUDA_INFO"
	.align	4


	//----- nvinfo : EIATTR_REGCOUNT
	.align		4
        /*0000*/ 	.byte	0x04, 0x2f
        /*0002*/ 	.short	(.L_1 - .L_0)
	.align		4
.L_0:
        /*0004*/ 	.word	index@(_Z7cudaAddPdS_S_)
        /*0008*/ 	.word	0x0000000e


	//----- nvinfo : EIATTR_FRAME_SIZE
	.align		4
.L_1:
        /*000c*/ 	.byte	0x04, 0x11
        /*000e*/ 	.short	(.L_3 - .L_2)
	.align		4
.L_2:
        /*0010*/ 	.word	index@(_Z7cudaAddPdS_S_)
        /*0014*/ 	.word	0x00000000


	//----- nvinfo : EIATTR_MIN_STACK_SIZE
	.align		4
.L_3:
        /*0018*/ 	.byte	0x04, 0x12
        /*001a*/ 	.short	(.L_5 - .L_4)
	.align		4
.L_4:
        /*001c*/ 	.word	index@(_Z7cudaAddPdS_S_)
        /*0020*/ 	.word	0x00000000
.L_5:


//--------------------- .nv.compat                --------------------------
	.section	.nv.compat,"",@"SHT_CUDA_COMPAT_INFO"
	.align	4
        /*0000*/ 	.byte	0x02, 0x09, 0x00, 0x00, 0x02, 0x02, 0x01, 0x00, 0x02, 0x05, 0x05, 0x00, 0x03, 0x07, 0x01, 0x01
        /*0010*/ 	.byte	0x02, 0x03, 0x00, 0x00, 0x02, 0x06, 0x01, 0x00, 0x04, 0x0b, 0x08, 0x00, 0x01, 0x00, 0x00, 0x00
        /*0020*/ 	.byte	0x00, 0x00, 0x00, 0x00


//--------------------- .nv.info._Z7cudaAddPdS_S_ --------------------------
	.section	.nv.info._Z7cudaAddPdS_S_,"",@"SHT_CUDA_INFO"
	.sectionflags	@""
	.align	4


	//----- nvinfo : EIATTR_CUDA_API_VERSION
	.align		4
        /*0000*/ 	.byte	0x04, 0x37
        /*0002*/ 	.short	(.L_7 - .L_6)
.L_6:
        /*0004*/ 	.word	0x00000082


	//----- nvinfo : EIATTR_KPARAM_INFO
	.align		4
.L_7:
        /*0008*/ 	.byte	0x04, 0x17
        /*000a*/ 	.short	(.L_9 - .L_8)
.L_8:
        /*000c*/ 	.word	0x00000000
        /*0010*/ 	.short	0x0002
        /*0012*/ 	.short	0x0010
        /*0014*/ 	.byte	0x00, 0xf5, 0x21, 0x00


	//----- nvinfo : EIATTR_KPARAM_INFO
	.align		4
.L_9:
        /*0018*/ 	.byte	0x04, 0x17
        /*001a*/ 	.short	(.L_11 - .L_10)
.L_10:
        /*001c*/ 	.word	0x00000000
        /*0020*/ 	.short	0x0001
        /*0022*/ 	.short	0x0008
        /*0024*/ 	.byte	0x00, 0xf5, 0x21, 0x00


	//----- nvinfo : EIATTR_KPARAM_INFO
	.align		4
.L_11:
        /*0028*/ 	.byte	0x04, 0x17
        /*002a*/ 	.short	(.L_13 - .L_12)
.L_12:
        /*002c*/ 	.word	0x00000000
        /*0030*/ 	.short	0x0000
        /*0032*/ 	.short	0x0000
        /*0034*/ 	.byte	0x00, 0xf5, 0x21, 0x00


	//----- nvinfo : EIATTR_SPARSE_MMA_MASK
	.align		4
.L_13:
        /*0038*/ 	.byte	0x03, 0x50
        /*003a*/ 	.short	0x0000


	//----- nvinfo : EIATTR_MAXREG_COUNT
	.align		4
        /*003c*/ 	.byte	0x03, 0x1b
        /*003e*/ 	.short	0x00ff


	//----- nvinfo : EIATTR_MERCURY_ISA_VERSION
	.align		4
        /*0040*/ 	.byte	0x03, 0x5f
        /*0042*/ 	.short	0x0101


	//----- nvinfo : EIATTR_VRC_CTA_INIT_COUNT
	.align		4
        /*0044*/ 	.byte	0x02, 0x4a
	.zero		1
	.zero		1


	//----- nvinfo : EIATTR_EXIT_INSTR_OFFSETS
	.align		4
        /*0048*/ 	.byte	0x04, 0x1c
        /*004a*/ 	.short	(.L_15 - .L_14)


	//   ....[0]....
.L_14:
        /*004c*/ 	.word	0x00000060


	//   ....[1]....
        /*0050*/ 	.word	0x00000120


	//----- nvinfo : EIATTR_CBANK_PARAM_SIZE
	.align		4
.L_15:
        /*0054*/ 	.byte	0x03, 0x19
        /*0056*/ 	.short	0x0018


	//----- nvinfo : EIATTR_PARAM_CBANK
	.align		4
        /*0058*/ 	.byte	0x04, 0x0a
        /*005a*/ 	.short	(.L_17 - .L_16)
	.align		4
.L_16:
        /*005c*/ 	.word	index@(.nv.constant0._Z7cudaAddPdS_S_)
        /*0060*/ 	.short	0x0380
        /*0062*/ 	.short	0x0018


	//----- nvinfo : EIATTR_SW_WAR
	.align		4
.L_17:
        /*0064*/ 	.byte	0x04, 0x36
        /*0066*/ 	.short	(.L_19 - .L_18)
.L_18:
        /*0068*/ 	.word	0x00000008
.L_19:


//--------------------- .nv.callgraph             --------------------------
	.section	.nv.callgraph,"",@"SHT_CUDA_CALLGRAPH"
	.align	4
	.sectionentsize	8
	.align		4
        /*0000*/ 	.word	0x00000000
	.align		4
        /*0004*/ 	.word	0xffffffff
	.align		4
        /*0008*/ 	.word	0x00000000
	.align		4
        /*000c*/ 	.word	0xfffffffe
	.align		4
        /*0010*/ 	.word	0x00000000
	.align		4
        /*0014*/ 	.word	0xfffffffd
	.align		4
        /*0018*/ 	.word	0x00000000
	.align		4
        /*001c*/ 	.word	0xfffffffc


//--------------------- .text._Z7cudaAddPdS_S_    --------------------------
	.section	.text._Z7cudaAddPdS_S_,"ax",@progbits
	.align	128
        .global         _Z7cudaAddPdS_S_
        .type           _Z7cudaAddPdS_S_,@function
        .size           _Z7cudaAddPdS_S_,(.L_x_1 - _Z7cudaAddPdS_S_)
        .other          _Z7cudaAddPdS_S_,@"STO_CUDA_ENTRY STV_DEFAULT"
_Z7cudaAddPdS_S_:
.text._Z7cudaAddPdS_S_:
[----:B------:R-:W-:Y:S01]  /*0000*/  LDC R1, c[0x0][0x37c] ;  /* 0x0000df00ff017b82 */ /* 0x000fe20000000800 */
[----:B------:R-:W0:Y:S01]  /*0010*/  S2R R11, SR_CTAID.X ;  /* 0x00000000000b7919 */ /* 0x000e220000002500 */
[----:B------:R-:W0:Y:S01]  /*0020*/  LDCU UR4, c[0x0][0x360] ;  /* 0x00006c00ff0477ac */ /* 0x000e220008000800 */
[----:B------:R-:W0:Y:S02]  /*0030*/  S2R R0, SR_TID.X ;  /* 0x0000000000007919 */ /* 0x000e240000002100 */
[----:B0-----:R-:W-:-:S05]  /*0040*/  IMAD R11, R11, UR4, R0 ;  /* 0x000000040b0b7c24 */ /* 0x001fca000f8e0200 */
[----:B------:R-:W-:-:S13]  /*0050*/  ISETP.GT.AND P0, PT, R11, 0x98967f, PT ;  /* 0x0098967f0b00780c */ /* 0x000fda0003f04270 */
[----:B------:R-:W-:Y:S05]  /*0060*/  @P0 EXIT ;  /* 0x000000000000094d */ /* 0x000fea0003800000 */
[----:B------:R-:W0:Y:S01]  /*0070*/  LDC.64 R2, c[0x0][0x380] ;  /* 0x0000e000ff027b82 */ /* 0x000e220000000a00 */
[----:B------:R-:W1:Y:S07]  /*0080*/  LDCU.64 UR4, c[0x0][0x358] ;  /* 0x00006b00ff0477ac */ /* 0x000e6e0008000a00 */
[----:B------:R-:W2:Y:S08]  /*0090*/  LDC.64 R4, c[0x0][0x388] ;  /* 0x0000e200ff047b82 */ /* 0x000eb00000000a00 */
[----:B------:R-:W3:Y:S01]  /*00a0*/  LDC.64 R8, c[0x0][0x390] ;  /* 0x0000e400ff087b82 */ /* 0x000ee20000000a00 */
[----:B0-----:R-:W-:-:S06]  /*00b0*/  IMAD.WIDE R2, R11, 0x8, R2 ;  /* 0x000000080b027825 */ /* 0x001fcc00078e0202 */
[----:B-1----:R-:W4:Y:S01]  /*00c0*/  LDG.E.64 R2, desc[UR4][R2.64] ;  /* 0x0000000402027981 */ /* 0x002f22000c1e1b00 */
[----:B--2---:R-:W-:-:S06]  /*00d0*/  IMAD.WIDE R4, R11, 0x8, R4 ;  /* 0x000000080b047825 */ /* 0x004fcc00078e0204 */
[----:B------:R-:W4:Y:S01]  /*00e0*/  LDG.E.64 R4, desc[UR4][R4.64] ;  /* 0x0000000404047981 */ /* 0x000f22000c1e1b00 */
[----:B---3--:R-:W-:Y:S01]  /*00f0*/  IMAD.WIDE R8, R11, 0x8, R8 ;  /* 0x000000080b087825 */ /* 0x008fe200078e0208 */
[----:B----4-:R-:W-:-:S07]  /*0100*/  DADD R6, R2, R4 ;  /* 0x0000000002067229 */ /* 0x010fce0000000004 */
[----:B------:R-:W-:Y:S01]  /*0110*/  STG.E.64 desc[UR4][R8.64], R6 ;  /* 0x0000000608007986 */ /* 0x000fe2000c101b04 */
[----:B------:R-:W-:Y:S05]  /*0120*/  EXIT ;  /* 0x000000000000794d */ /* 0x000fea0003800000 */
.L_x_0:
[----:B------:R-:W-:-:S00]  /*0130*/  BRA `(.L_x_0) ;  /* 0xfffffffc00fc7947 */ /* 0x000fc0000383ffff */
[----:B------:R-:W-:-:S00]  /*0140*/  NOP ;  /* 0x0000000000007918 */ /* 0x000fc00000000000 */
        /* <DEDUP_REMOVED lines=11> */
.L_x_1:


//--------------------- .nv.shared.reserved.0     --------------------------
	.section	.nv.shared.reserved.0,"aw",@nobits
	.weak		__nv_reservedSMEM_offset_0_alias
	.size		__nv_reservedSMEM_offset_0_alias, 0, 64
	.other		__nv_reservedSMEM_offset_0_alias,@"STO_CUDA_RESERVED_SHARED STV_DEFAULT"
__nv_reservedSMEM_offset_0_alias:
	.zero		0
	.zero		64


//--------------------- .nv.constant0._Z7cudaAddPdS_S_ --------------------------
	.section	.nv.constant0._Z7cudaAddPdS_S_,"a",@progbits
	.sectionflags	@""
	.align	4
.nv.constant0._Z7cudaAddPdS_S_:
	.zero		920


//--------------------- SYMBOLS --------------------------

	.type		.nv.reservedSmem.offset0,@object
	.size		.nv.reservedSmem.offset0,0x4
